//
// Generated by NVIDIA NVVM Compiler
//
// Compiler Build ID: CL-36424714
// Cuda compilation tools, release 13.0, V13.0.88
// Based on NVVM 20.0.0
//

.version 9.0
.target sm_100
.address_size 64

	// .globl	_ZN4cuda22kernel_process_stage_1EPfi

.visible .entry _ZN4cuda22kernel_process_stage_1EPfi(
	.param .u64 .ptr .align 1 _ZN4cuda22kernel_process_stage_1EPfi_param_0,
	.param .u32 _ZN4cuda22kernel_process_stage_1EPfi_param_1
)
{
	.reg .pred 	%p<2>;
	.reg .b32 	%r<6>;
	.reg .b32 	%f<3>;
	.reg .b64 	%rd<5>;

	ld.param.u64 	%rd1, [_ZN4cuda22kernel_process_stage_1EPfi_param_0];
	ld.param.u32 	%r2, [_ZN4cuda22kernel_process_stage_1EPfi_param_1];
	mov.u32 	%r3, %ctaid.x;
	mov.u32 	%r4, %ntid.x;
	mov.u32 	%r5, %tid.x;
	mad.lo.s32 	%r1, %r3, %r4, %r5;
	setp.ge.s32 	%p1, %r1, %r2;
	@%p1 bra 	$L__BB0_2;
	cvta.to.global.u64 	%rd2, %rd1;
	mul.wide.s32 	%rd3, %r1, 4;
	add.s64 	%rd4, %rd2, %rd3;
	ld.global.f32 	%f1, [%rd4];
	add.f32 	%f2, %f1, %f1;
	st.global.f32 	[%rd4], %f2;
$L__BB0_2:
	ret;

}


// ===== COMPILED SASS (sm_100) =====

	.target	sm_100

	.elftype	@"ET_EXEC"


//--------------------- .note.nv.tkinfo           --------------------------
	.section	.note.nv.tkinfo,"",@"SHT_NOTE"
	.sectionflags	@"SHF_NOTE_NV_TKINFO"
	.tkinfo
        /*0018*/ 	.word	0x00000002
        /*0030*/ 	.string	""
        /*0030*/ 	.string	"ptxas"
        /*0030*/ 	.string	"Cuda compilation tools, release 13.0, V13.0.88"
        /*0030*/ 	.string	"Build cuda_13.0.r13.0/compiler.36424714_0"
        /*0030*/ 	.string	"-arch sm_100 -m 64 "



//--------------------- .note.nv.cuinfo           --------------------------
	.section	.note.nv.cuinfo,"",@"SHT_NOTE"
	.sectionflags	@"SHF_NOTE_NV_CUINFO"
        /*0018*/ 	.short	0x0002
        /*001a*/ 	.short	0x0064
        /*001c*/ 	.short	0x0082
	.zero		2


//--------------------- .nv.info                  --------------------------
	.section	.nv.info,"",@"SHT_CUDA_INFO"
	.align	4


	//----- nvinfo : EIATTR_REGCOUNT
	.align		4
        /*0000*/ 	.byte	0x04, 0x2f
        /*0002*/ 	.short	(.L_1 - .L_0)
	.align		4
.L_0:
        /*0004*/ 	.word	index@(_ZN4cuda22kernel_process_stage_1EPfi)
        /*0008*/ 	.word	0x00000008


	//----- nvinfo : EIATTR_FRAME_SIZE
	.align		4
.L_1:
        /*000c*/ 	.byte	0x04, 0x11
        /*000e*/ 	.short	(.L_3 - .L_2)
	.align		4
.L_2:
        /*0010*/ 	.word	index@(_ZN4cuda22kernel_process_stage_1EPfi)
        /*0014*/ 	.word	0x00000000


	//----- nvinfo : EIATTR_MIN_STACK_SIZE
	.align		4
.L_3:
        /*0018*/ 	.byte	0x04, 0x12
        /*001a*/ 	.short	(.L_5 - .L_4)
	.align		4
.L_4:
        /*001c*/ 	.word	index@(_ZN4cuda22kernel_process_stage_1EPfi)
        /*0020*/ 	.word	0x00000000
.L_5:


//--------------------- .nv.compat                --------------------------
	.section	.nv.compat,"",@"SHT_CUDA_COMPAT_INFO"
	.align	4
        /*0000*/ 	.byte	0x02, 0x09, 0x00, 0x00, 0x02, 0x02, 0x01, 0x00, 0x02, 0x05, 0x05, 0x00, 0x03, 0x07, 0x01, 0x01
        /*0010*/ 	.byte	0x02, 0x03, 0x00, 0x00, 0x02, 0x06, 0x01, 0x00, 0x04, 0x0b, 0x08, 0x00, 0x09, 0x00, 0x00, 0x00
        /*0020*/ 	.byte	0x00, 0x00, 0x00, 0x00


//--------------------- .nv.info._ZN4cuda22kernel_process_stage_1EPfi --------------------------
	.section	.nv.info._ZN4cuda22kernel_process_stage_1EPfi,"",@"SHT_CUDA_INFO"
	.sectionflags	@""
	.align	4


	//----- nvinfo : EIATTR_CUDA_API_VERSION
	.align		4
        /*0000*/ 	.byte	0x04, 0x37
        /*0002*/ 	.short	(.L_7 - .L_6)
.L_6:
        /*0004*/ 	.word	0x00000082


	//----- nvinfo : EIATTR_KPARAM_INFO
	.align		4
.L_7:
        /*0008*/ 	.byte	0x04, 0x17
        /*000a*/ 	.short	(.L_9 - .L_8)
.L_8:
        /*000c*/ 	.word	0x00000000
        /*0010*/ 	.short	0x0001
        /*0012*/ 	.short	0x0008
        /*0014*/ 	.byte	0x00, 0xf0, 0x11, 0x00


	//----- nvinfo : EIATTR_KPARAM_INFO
	.align		4
.L_9:
        /*0018*/ 	.byte	0x04, 0x17
        /*001a*/ 	.short	(.L_11 - .L_10)
.L_10:
        /*001c*/ 	.word	0x00000000
        /*0020*/ 	.short	0x0000
        /*0022*/ 	.short	0x0000
        /*0024*/ 	.byte	0x00, 0xf5, 0x21, 0x00


	//----- nvinfo : EIATTR_SPARSE_MMA_MASK
	.align		4
.L_11:
        /*0028*/ 	.byte	0x03, 0x50
        /*002a*/ 	.short	0x0000


	//----- nvinfo : EIATTR_MAXREG_COUNT
	.align		4
        /*002c*/ 	.byte	0x03, 0x1b
        /*002e*/ 	.short	0x00ff


	//----- nvinfo : EIATTR_MERCURY_ISA_VERSION
	.align		4
        /*0030*/ 	.byte	0x03, 0x5f
        /*0032*/ 	.short	0x0101


	//----- nvinfo : EIATTR_VRC_CTA_INIT_COUNT
	.align		4
        /*0034*/ 	.byte	0x02, 0x4a
	.zero		1
	.zero		1


	//----- nvinfo : EIATTR_EXIT_INSTR_OFFSETS
	.align		4
        /*0038*/ 	.byte	0x04, 0x1c
        /*003a*/ 	.short	(.L_13 - .L_12)


	//   ....[0]....
.L_12:
        /*003c*/ 	.word	0x00000070


	//   ....[1]....
        /*0040*/ 	.word	0x000000e0


	//----- nvinfo : EIATTR_CBANK_PARAM_SIZE
	.align		4
.L_13:
        /*0044*/ 	.byte	0x03, 0x19
        /*0046*/ 	.short	0x000c


	//----- nvinfo : EIATTR_PARAM_CBANK
	.align		4
        /*0048*/ 	.byte	0x04, 0x0a
        /*004a*/ 	.short	(.L_15 - .L_14)
	.align		4
.L_14:
        /*004c*/ 	.word	index@(.nv.constant0._ZN4cuda22kernel_process_stage_1EPfi)
        /*0050*/ 	.short	0x0380
        /*0052*/ 	.short	0x000c


	//----- nvinfo : EIATTR_SW_WAR
	.align		4
.L_15:
        /*0054*/ 	.byte	0x04, 0x36
        /*0056*/ 	.short	(.L_17 - .L_16)
.L_16:
        /*0058*/ 	.word	0x00000008
.L_17:


//--------------------- .nv.callgraph             --------------------------
	.section	.nv.callgraph,"",@"SHT_CUDA_CALLGRAPH"
	.align	4
	.sectionentsize	8
	.align		4
        /*0000*/ 	.word	0x00000000
	.align		4
        /*0004*/ 	.word	0xffffffff
	.align		4
        /*0008*/ 	.word	0x00000000
	.align		4
        /*000c*/ 	.word	0xfffffffe
	.align		4
        /*0010*/ 	.word	0x00000000
	.align		4
        /*0014*/ 	.word	0xfffffffd
	.align		4
        /*0018*/ 	.word	0x00000000
	.align		4
        /*001c*/ 	.word	0xfffffffc


//--------------------- .text._ZN4cuda22kernel_process_stage_1EPfi --------------------------
	.section	.text._ZN4cuda22kernel_process_stage_1EPfi,"ax",@progbits
	.align	128
        .global         _ZN4cuda22kernel_process_stage_1EPfi
        .type           _ZN4cuda22kernel_process_stage_1EPfi,@function
        .size           _ZN4cuda22kernel_process_stage_1EPfi,(.L_x_1 - _ZN4cuda22kernel_process_stage_1EPfi)
        .other          _ZN4cuda22kernel_process_stage_1EPfi,@"STO_CUDA_ENTRY STV_DEFAULT"
_ZN4cuda22kernel_process_stage_1EPfi:
.text._ZN4cuda22kernel_process_stage_1EPfi:
[----:B------:R-:W-:Y:S01]  /*0000*/  LDC R1, c[0x0][0x37c] ;  /* 0x0000df00ff017b82 */ /* 0x000fe20000000800 */
[----:B------:R-:W0:Y:S07]  /*0010*/  S2R R0, SR_TID.X ;  /* 0x0000000000007919 */ /* 0x000e2e0000002100 */
[----:B------:R-:W0:Y:S01]  /*0020*/  S2UR UR4, SR_CTAID.X ;  /* 0x00000000000479c3 */ /* 0x000e220000002500 */
[----:B------:R-:W1:Y:S07]  /*0030*/  LDCU UR5, c[0x0][0x388] ;  /* 0x00007100ff0577ac */ /* 0x000e6e0008000800 */
[----:B------:R-:W0:Y:S02]  /*0040*/  LDC R5, c[0x0][0x360] ;  /* 0x0000d800ff057b82 */ /* 0x000e240000000800 */
[----:B0-----:R-:W-:-:S05]  /*0050*/  IMAD R5, R5, UR4, R0 ;  /* 0x0000000405057c24 */ /* 0x001fca000f8e0200 */
[----:B-1----:R-:W-:-:S13]  /*0060*/  ISETP.GE.AND P0, PT, R5, UR5, PT ;  /* 0x0000000505007c0c */ /* 0x002fda000bf06270 */
[----:B------:R-:W-:Y:S05]  /*0070*/  @P0 EXIT ;  /* 0x000000000000094d */ /* 0x000fea0003800000 */
[----:B------:R-:W0:Y:S01]  /*0080*/  LDC.64 R2, c[0x0][0x380] ;  /* 0x0000e000ff027b82 */ /* 0x000e220000000a00 */
[----:B------:R-:W1:Y:S01]  /*0090*/  LDCU.64 UR4, c[0x0][0x358] ;  /* 0x00006b00ff0477ac */ /* 0x000e620008000a00 */
[----:B0-----:R-:W-:-:S05]  /*00a0*/  IMAD.WIDE R2, R5, 0x4, R2 ;  /* 0x0000000405027825 */ /* 0x001fca00078e0202 */
[----:B-1----:R-:W2:Y:S02]  /*00b0*/  LDG.E R0, desc[UR4][R2.64] ;  /* 0x0000000402007981 */ /* 0x002ea4000c1e1900 */
[----:B--2---:R-:W-:-:S05]  /*00c0*/  FADD R5, R0, R0 ;  /* 0x0000000000057221 */ /* 0x004fca0000000000 */
[----:B------:R-:W-:Y:S01]  /*00d0*/  STG.E desc[UR4][R2.64], R5 ;  /* 0x0000000502007986 */ /* 0x000fe2000c101904 */
[----:B------:R-:W-:Y:S05]  /*00e0*/  EXIT ;  /* 0x000000000000794d */ /* 0x000fea0003800000 */
.L_x_0:
[----:B------:R-:W-:-:S00]  /*00f0*/  BRA `(.L_x_0) ;  /* 0xfffffffc00fc7947 */ /* 0x000fc0000383ffff */
[----:B------:R-:W-:-:S00]  /*0100*/  NOP ;  /* 0x0000000000007918 */ /* 0x000fc00000000000 */
[----:B------:R-:W-:-:S00]  /*0110*/  NOP ;  /* 0x0000000000007918 */ /* 0x000fc00000000000 */
[----:B------:R-:W-:-:S00]  /*0120*/  NOP ;  /* 0x0000000000007918 */ /* 0x000fc00000000000 */
[----:B------:R-:W-:-:S00]  /*0130*/  NOP ;  /* 0x0000000000007918 */ /* 0x000fc00000000000 */
[----:B------:R-:W-:-:S00]  /*0140*/  NOP ;  /* 0x0000000000007918 */ /* 0x000fc00000000000 */
[----:B------:R-:W-:-:S00]  /*0150*/  NOP ;  /* 0x0000000000007918 */ /* 0x000fc00000000000 */
[----:B------:R-:W-:-:S00]  /*0160*/  NOP ;  /* 0x0000000000007918 */ /* 0x000fc00000000000 */
[----:B------:R-:W-:-:S00]  /*0170*/  NOP ;  /* 0x0000000000007918 */ /* 0x000fc00000000000 */
.L_x_1:


//--------------------- .nv.shared.reserved.0     --------------------------
	.section	.nv.shared.reserved.0,"aw",@nobits
	.weak		__nv_reservedSMEM_offset_0_alias
	.size		__nv_reservedSMEM_offset_0_alias, 0, 64
	.other		__nv_reservedSMEM_offset_0_alias,@"STO_CUDA_RESERVED_SHARED STV_DEFAULT"
__nv_reservedSMEM_offset_0_alias:
	.zero		0
	.zero		64


//--------------------- .nv.constant0._ZN4cuda22kernel_process_stage_1EPfi --------------------------
	.section	.nv.constant0._ZN4cuda22kernel_process_stage_1EPfi,"a",@progbits
	.sectionflags	@""
	.align	4
.nv.constant0._ZN4cuda22kernel_process_stage_1EPfi:
	.zero		908


//--------------------- SYMBOLS --------------------------

	.type		.nv.reservedSmem.offset0,@object
	.size		.nv.reservedSmem.offset0,0x4
